//
// Generated by NVIDIA NVVM Compiler
//
// Compiler Build ID: CL-36424714
// Cuda compilation tools, release 13.0, V13.0.88
// Based on NVVM 20.0.0
//

.version 9.0
.target sm_100
.address_size 64

	// .globl	_Z10gpu_rotateiPffS_S_
// _ZZ10gpu_rotateiPffS_S_E2rr has been demoted
.global .align 4 .b8 __cudart_i2opi_f[24] = {65, 144, 67, 60, 153, 149, 98, 219, 192, 221, 52, 245, 209, 87, 39, 252, 41, 21, 68, 78, 110, 131, 249, 162};

.visible .entry _Z10gpu_rotateiPffS_S_(
	.param .u32 _Z10gpu_rotateiPffS_S__param_0,
	.param .u64 .ptr .align 1 _Z10gpu_rotateiPffS_S__param_1,
	.param .f32 _Z10gpu_rotateiPffS_S__param_2,
	.param .u64 .ptr .align 1 _Z10gpu_rotateiPffS_S__param_3,
	.param .u64 .ptr .align 1 _Z10gpu_rotateiPffS_S__param_4
)
{
	.local .align 4 .b8 	__local_depot0[28];
	.reg .b64 	%SP;
	.reg .b64 	%SPL;
	.reg .pred 	%p<17>;
	.reg .b32 	%r<92>;
	.reg .b32 	%f<56>;
	.reg .b64 	%rd<49>;
	.reg .b64 	%fd<5>;
	// demoted variable
	.shared .align 4 .b8 _ZZ10gpu_rotateiPffS_S_E2rr[4096];
	mov.u64 	%SPL, __local_depot0;
	ld.param.u64 	%rd16, [_Z10gpu_rotateiPffS_S__param_1];
	ld.param.f32 	%f10, [_Z10gpu_rotateiPffS_S__param_2];
	ld.param.u64 	%rd17, [_Z10gpu_rotateiPffS_S__param_3];
	ld.param.u64 	%rd18, [_Z10gpu_rotateiPffS_S__param_4];
	add.u64 	%rd1, %SPL, 0;
	mul.f32 	%f11, %f10, 0f3F22F983;
	cvt.rni.s32.f32 	%r91, %f11;
	cvt.rn.f32.s32 	%f12, %r91;
	fma.rn.f32 	%f13, %f12, 0fBFC90FDA, %f10;
	fma.rn.f32 	%f14, %f12, 0fB3A22168, %f13;
	fma.rn.f32 	%f55, %f12, 0fA7C234C5, %f14;
	abs.f32 	%f2, %f10;
	setp.ltu.f32 	%p1, %f2, 0f47CE4780;
	mov.u32 	%r87, %r91;
	mov.f32 	%f54, %f55;
	@%p1 bra 	$L__BB0_8;
	setp.neu.f32 	%p2, %f2, 0f7F800000;
	@%p2 bra 	$L__BB0_3;
	mov.f32 	%f17, 0f00000000;
	mul.rn.f32 	%f54, %f10, %f17;
	mov.b32 	%r87, 0;
	bra.uni 	$L__BB0_8;
$L__BB0_3:
	mov.b32 	%r2, %f10;
	shl.b32 	%r29, %r2, 8;
	or.b32  	%r3, %r29, -2147483648;
	mov.b64 	%rd45, 0;
	mov.b32 	%r84, 0;
	mov.u64 	%rd43, __cudart_i2opi_f;
	mov.u64 	%rd44, %rd1;
$L__BB0_4:
	.pragma "nounroll";
	ld.global.nc.u32 	%r30, [%rd43];
	mad.wide.u32 	%rd22, %r30, %r3, %rd45;
	shr.u64 	%rd45, %rd22, 32;
	st.local.u32 	[%rd44], %rd22;
	add.s32 	%r84, %r84, 1;
	add.s64 	%rd44, %rd44, 4;
	add.s64 	%rd43, %rd43, 4;
	setp.ne.s32 	%p3, %r84, 6;
	@%p3 bra 	$L__BB0_4;
	shr.u32 	%r31, %r2, 23;
	st.local.u32 	[%rd1+24], %rd45;
	and.b32  	%r6, %r31, 31;
	and.b32  	%r32, %r31, 224;
	add.s32 	%r33, %r32, -128;
	shr.u32 	%r34, %r33, 5;
	mul.wide.u32 	%rd23, %r34, 4;
	sub.s64 	%rd8, %rd1, %rd23;
	ld.local.u32 	%r85, [%rd8+24];
	ld.local.u32 	%r86, [%rd8+20];
	setp.eq.s32 	%p4, %r6, 0;
	@%p4 bra 	$L__BB0_7;
	shf.l.wrap.b32 	%r85, %r86, %r85, %r6;
	ld.local.u32 	%r35, [%rd8+16];
	shf.l.wrap.b32 	%r86, %r35, %r86, %r6;
$L__BB0_7:
	shr.u32 	%r36, %r85, 30;
	shf.l.wrap.b32 	%r37, %r86, %r85, 2;
	shl.b32 	%r38, %r86, 2;
	shr.u32 	%r39, %r37, 31;
	add.s32 	%r40, %r39, %r36;
	neg.s32 	%r41, %r40;
	setp.lt.s32 	%p5, %r2, 0;
	selp.b32 	%r87, %r41, %r40, %p5;
	xor.b32  	%r42, %r37, %r2;
	shr.s32 	%r43, %r37, 31;
	xor.b32  	%r44, %r43, %r37;
	xor.b32  	%r45, %r43, %r38;
	cvt.u64.u32 	%rd24, %r44;
	shl.b64 	%rd25, %rd24, 32;
	cvt.u64.u32 	%rd26, %r45;
	or.b64  	%rd27, %rd25, %rd26;
	cvt.rn.f64.s64 	%fd1, %rd27;
	mul.f64 	%fd2, %fd1, 0d3BF921FB54442D19;
	cvt.rn.f32.f64 	%f15, %fd2;
	neg.f32 	%f16, %f15;
	setp.lt.s32 	%p6, %r42, 0;
	selp.f32 	%f54, %f16, %f15, %p6;
$L__BB0_8:
	setp.ltu.f32 	%p7, %f2, 0f47CE4780;
	add.s32 	%r47, %r87, 1;
	mul.rn.f32 	%f18, %f54, %f54;
	and.b32  	%r48, %r87, 1;
	setp.eq.b32 	%p8, %r48, 1;
	selp.f32 	%f19, %f54, 0f3F800000, %p8;
	fma.rn.f32 	%f20, %f18, %f19, 0f00000000;
	fma.rn.f32 	%f21, %f18, 0f37CBAC00, 0fBAB607ED;
	selp.f32 	%f22, 0fB94D4153, %f21, %p8;
	selp.f32 	%f23, 0f3C0885E4, 0f3D2AAABB, %p8;
	fma.rn.f32 	%f24, %f22, %f18, %f23;
	selp.f32 	%f25, 0fBE2AAAA8, 0fBEFFFFFF, %p8;
	fma.rn.f32 	%f26, %f24, %f18, %f25;
	fma.rn.f32 	%f27, %f26, %f20, %f19;
	and.b32  	%r49, %r47, 2;
	setp.eq.s32 	%p9, %r49, 0;
	mov.f32 	%f28, 0f00000000;
	sub.f32 	%f29, %f28, %f27;
	selp.f32 	%f6, %f27, %f29, %p9;
	@%p7 bra 	$L__BB0_16;
	setp.neu.f32 	%p10, %f2, 0f7F800000;
	@%p10 bra 	$L__BB0_11;
	mov.f32 	%f32, 0f00000000;
	mul.rn.f32 	%f55, %f10, %f32;
	mov.b32 	%r91, 0;
	bra.uni 	$L__BB0_16;
$L__BB0_11:
	mov.b32 	%r15, %f10;
	shl.b32 	%r51, %r15, 8;
	or.b32  	%r16, %r51, -2147483648;
	mov.b64 	%rd48, 0;
	mov.b32 	%r88, 0;
	mov.u64 	%rd46, __cudart_i2opi_f;
	mov.u64 	%rd47, %rd1;
$L__BB0_12:
	.pragma "nounroll";
	ld.global.nc.u32 	%r52, [%rd46];
	mad.wide.u32 	%rd30, %r52, %r16, %rd48;
	shr.u64 	%rd48, %rd30, 32;
	st.local.u32 	[%rd47], %rd30;
	add.s32 	%r88, %r88, 1;
	add.s64 	%rd47, %rd47, 4;
	add.s64 	%rd46, %rd46, 4;
	setp.ne.s32 	%p11, %r88, 6;
	@%p11 bra 	$L__BB0_12;
	shr.u32 	%r53, %r15, 23;
	st.local.u32 	[%rd1+24], %rd48;
	and.b32  	%r19, %r53, 31;
	and.b32  	%r54, %r53, 224;
	add.s32 	%r55, %r54, -128;
	shr.u32 	%r56, %r55, 5;
	mul.wide.u32 	%rd31, %r56, 4;
	sub.s64 	%rd15, %rd1, %rd31;
	ld.local.u32 	%r89, [%rd15+24];
	ld.local.u32 	%r90, [%rd15+20];
	setp.eq.s32 	%p12, %r19, 0;
	@%p12 bra 	$L__BB0_15;
	shf.l.wrap.b32 	%r89, %r90, %r89, %r19;
	ld.local.u32 	%r57, [%rd15+16];
	shf.l.wrap.b32 	%r90, %r57, %r90, %r19;
$L__BB0_15:
	shr.u32 	%r58, %r89, 30;
	shf.l.wrap.b32 	%r59, %r90, %r89, 2;
	shl.b32 	%r60, %r90, 2;
	shr.u32 	%r61, %r59, 31;
	add.s32 	%r62, %r61, %r58;
	neg.s32 	%r63, %r62;
	setp.lt.s32 	%p13, %r15, 0;
	selp.b32 	%r91, %r63, %r62, %p13;
	xor.b32  	%r64, %r59, %r15;
	shr.s32 	%r65, %r59, 31;
	xor.b32  	%r66, %r65, %r59;
	xor.b32  	%r67, %r65, %r60;
	cvt.u64.u32 	%rd32, %r66;
	shl.b64 	%rd33, %rd32, 32;
	cvt.u64.u32 	%rd34, %r67;
	or.b64  	%rd35, %rd33, %rd34;
	cvt.rn.f64.s64 	%fd3, %rd35;
	mul.f64 	%fd4, %fd3, 0d3BF921FB54442D19;
	cvt.rn.f32.f64 	%f30, %fd4;
	neg.f32 	%f31, %f30;
	setp.lt.s32 	%p14, %r64, 0;
	selp.f32 	%f55, %f31, %f30, %p14;
$L__BB0_16:
	cvta.to.global.u64 	%rd36, %rd17;
	cvta.to.global.u64 	%rd37, %rd18;
	cvta.to.global.u64 	%rd38, %rd16;
	mul.rn.f32 	%f33, %f55, %f55;
	and.b32  	%r69, %r91, 1;
	setp.eq.b32 	%p15, %r69, 1;
	selp.f32 	%f34, 0f3F800000, %f55, %p15;
	fma.rn.f32 	%f35, %f33, %f34, 0f00000000;
	fma.rn.f32 	%f36, %f33, 0f37CBAC00, 0fBAB607ED;
	selp.f32 	%f37, %f36, 0fB94D4153, %p15;
	selp.f32 	%f38, 0f3D2AAABB, 0f3C0885E4, %p15;
	fma.rn.f32 	%f39, %f37, %f33, %f38;
	selp.f32 	%f40, 0fBEFFFFFF, 0fBE2AAAA8, %p15;
	fma.rn.f32 	%f41, %f39, %f33, %f40;
	fma.rn.f32 	%f42, %f41, %f35, %f34;
	and.b32  	%r70, %r91, 2;
	setp.eq.s32 	%p16, %r70, 0;
	mov.f32 	%f43, 0f00000000;
	sub.f32 	%f44, %f43, %f42;
	selp.f32 	%f45, %f42, %f44, %p16;
	mov.u32 	%r71, %tid.x;
	mov.u32 	%r72, %ntid.x;
	mov.u32 	%r73, %ctaid.x;
	mad.lo.s32 	%r74, %r73, %r72, %r71;
	mul.wide.u32 	%rd39, %r74, 4;
	add.s64 	%rd40, %rd36, %rd39;
	ld.global.f32 	%f46, [%rd40];
	shl.b32 	%r75, %r71, 2;
	mov.u32 	%r76, _ZZ10gpu_rotateiPffS_S_E2rr;
	add.s32 	%r77, %r76, %r75;
	st.shared.f32 	[%r77], %f46;
	add.s64 	%rd41, %rd37, %rd39;
	ld.global.f32 	%f47, [%rd41];
	fma.rn.f32 	%f48, %f6, %f46, %f47;
	shl.b32 	%r78, %r71, 1;
	and.b32  	%r79, %r78, 2;
	sub.s32 	%r80, 1, %r79;
	bar.sync 	0;
	cvt.rn.f32.s32 	%f49, %r80;
	mul.f32 	%f50, %f45, %f49;
	shl.b32 	%r81, %r71, 3;
	and.b32  	%r82, %r81, 8;
	sub.s32 	%r83, %r77, %r82;
	ld.shared.f32 	%f51, [%r83+4];
	mul.f32 	%f52, %f51, %f50;
	sub.f32 	%f53, %f48, %f52;
	add.s64 	%rd42, %rd38, %rd39;
	st.global.f32 	[%rd42], %f53;
	ret;

}


// ===== COMPILED SASS (sm_100) =====

	.target	sm_100

	.elftype	@"ET_EXEC"


//--------------------- .note.nv.tkinfo           --------------------------
	.section	.note.nv.tkinfo,"",@"SHT_NOTE"
	.sectionflags	@"SHF_NOTE_NV_TKINFO"
	.tkinfo
        /*0018*/ 	.word	0x00000002
        /*0030*/ 	.string	""
        /*0030*/ 	.string	"ptxas"
        /*0030*/ 	.string	"Cuda compilation tools, release 13.0, V13.0.88"
        /*0030*/ 	.string	"Build cuda_13.0.r13.0/compiler.36424714_0"
        /*0030*/ 	.string	"-arch sm_100 -m 64 "



//--------------------- .note.nv.cuinfo           --------------------------
	.section	.note.nv.cuinfo,"",@"SHT_NOTE"
	.sectionflags	@"SHF_NOTE_NV_CUINFO"
        /*0018*/ 	.short	0x0002
        /*001a*/ 	.short	0x0064
        /*001c*/ 	.short	0x0082
	.zero		2


//--------------------- .nv.info                  --------------------------
	.section	.nv.info,"",@"SHT_CUDA_INFO"
	.align	4


	//----- nvinfo : EIATTR_REGCOUNT
	.align		4
        /*0000*/ 	.byte	0x04, 0x2f
        /*0002*/ 	.short	(.L_2 - .L_1)
	.align		4
.L_1:
        /*0004*/ 	.word	index@(_Z10gpu_rotateiPffS_S_)
        /*0008*/ 	.word	0x00000016


	//----- nvinfo : EIATTR_FRAME_SIZE
	.align		4
.L_2:
        /*000c*/ 	.byte	0x04, 0x11
        /*000e*/ 	.short	(.L_4 - .L_3)
	.align		4
.L_3:
        /*0010*/ 	.word	index@(_Z10gpu_rotateiPffS_S_)
        /*0014*/ 	.word	0x00000000


	//----- nvinfo : EIATTR_MIN_STACK_SIZE
	.align		4
.L_4:
        /*0018*/ 	.byte	0x04, 0x12
        /*001a*/ 	.short	(.L_6 - .L_5)
	.align		4
.L_5:
        /*001c*/ 	.word	index@(_Z10gpu_rotateiPffS_S_)
        /*0020*/ 	.word	0x00000000
.L_6:


//--------------------- .nv.compat                --------------------------
	.section	.nv.compat,"",@"SHT_CUDA_COMPAT_INFO"
	.align	4
        /*0000*/ 	.byte	0x02, 0x09, 0x00, 0x00, 0x02, 0x02, 0x01, 0x00, 0x02, 0x05, 0x05, 0x00, 0x03, 0x07, 0x01, 0x01
        /*0010*/ 	.byte	0x02, 0x03, 0x00, 0x00, 0x02, 0x06, 0x01, 0x00, 0x04, 0x0b, 0x08, 0x00, 0x01, 0x00, 0x00, 0x00
        /*0020*/ 	.byte	0x00, 0x00, 0x00, 0x00


//--------------------- .nv.info._Z10gpu_rotateiPffS_S_ --------------------------
	.section	.nv.info._Z10gpu_rotateiPffS_S_,"",@"SHT_CUDA_INFO"
	.sectionflags	@""
	.align	4


	//----- nvinfo : EIATTR_CUDA_API_VERSION
	.align		4
        /*0000*/ 	.byte	0x04, 0x37
        /*0002*/ 	.short	(.L_8 - .L_7)
.L_7:
        /*0004*/ 	.word	0x00000082


	//----- nvinfo : EIATTR_KPARAM_INFO
	.align		4
.L_8:
        /*0008*/ 	.byte	0x04, 0x17
        /*000a*/ 	.short	(.L_10 - .L_9)
.L_9:
        /*000c*/ 	.word	0x00000000
        /*0010*/ 	.short	0x0004
        /*0012*/ 	.short	0x0020
        /*0014*/ 	.byte	0x00, 0xf5, 0x21, 0x00


	//----- nvinfo : EIATTR_KPARAM_INFO
	.align		4
.L_10:
        /*0018*/ 	.byte	0x04, 0x17
        /*001a*/ 	.short	(.L_12 - .L_11)
.L_11:
        /*001c*/ 	.word	0x00000000
        /*0020*/ 	.short	0x0003
        /*0022*/ 	.short	0x0018
        /*0024*/ 	.byte	0x00, 0xf5, 0x21, 0x00


	//----- nvinfo : EIATTR_KPARAM_INFO
	.align		4
.L_12:
        /*0028*/ 	.byte	0x04, 0x17
        /*002a*/ 	.short	(.L_14 - .L_13)
.L_13:
        /*002c*/ 	.word	0x00000000
        /*0030*/ 	.short	0x0002
        /*0032*/ 	.short	0x0010
        /*0034*/ 	.byte	0x00, 0xf0, 0x11, 0x00


	//----- nvinfo : EIATTR_KPARAM_INFO
	.align		4
.L_14:
        /*0038*/ 	.byte	0x04, 0x17
        /*003a*/ 	.short	(.L_16 - .L_15)
.L_15:
        /*003c*/ 	.word	0x00000000
        /*0040*/ 	.short	0x0001
        /*0042*/ 	.short	0x0008
        /*0044*/ 	.byte	0x00, 0xf5, 0x21, 0x00


	//----- nvinfo : EIATTR_KPARAM_INFO
	.align		4
.L_16:
        /*0048*/ 	.byte	0x04, 0x17
        /*004a*/ 	.short	(.L_18 - .L_17)
.L_17:
        /*004c*/ 	.word	0x00000000
        /*0050*/ 	.short	0x0000
        /*0052*/ 	.short	0x0000
        /*0054*/ 	.byte	0x00, 0xf0, 0x11, 0x00


	//----- nvinfo : EIATTR_SPARSE_MMA_MASK
	.align		4
.L_18:
        /*0058*/ 	.byte	0x03, 0x50
        /*005a*/ 	.short	0x0000


	//----- nvinfo : EIATTR_MAXREG_COUNT
	.align		4
        /*005c*/ 	.byte	0x03, 0x1b
        /*005e*/ 	.short	0x00ff


	//----- nvinfo : EIATTR_NUM_BARRIERS
	.align		4
        /*0060*/ 	.byte	0x02, 0x4c
        /*0062*/ 	.byte	0x01
	.zero		1


	//----- nvinfo : EIATTR_MERCURY_ISA_VERSION
	.align		4
        /*0064*/ 	.byte	0x03, 0x5f
        /*0066*/ 	.short	0x0101


	//----- nvinfo : EIATTR_VRC_CTA_INIT_COUNT
	.align		4
        /*0068*/ 	.byte	0x02, 0x4a
	.zero		1
	.zero		1


	//----- nvinfo : EIATTR_EXIT_INSTR_OFFSETS
	.align		4
        /*006c*/ 	.byte	0x04, 0x1c
        /*006e*/ 	.short	(.L_20 - .L_19)


	//   ....[0]....
.L_19:
        /*0070*/ 	.word	0x00001090


	//----- nvinfo : EIATTR_CBANK_PARAM_SIZE
	.align		4
.L_20:
        /*0074*/ 	.byte	0x03, 0x19
        /*0076*/ 	.short	0x0028


	//----- nvinfo : EIATTR_PARAM_CBANK
	.align		4
        /*0078*/ 	.byte	0x04, 0x0a
        /*007a*/ 	.short	(.L_22 - .L_21)
	.align		4
.L_21:
        /*007c*/ 	.word	index@(.nv.constant0._Z10gpu_rotateiPffS_S_)
        /*0080*/ 	.short	0x0380
        /*0082*/ 	.short	0x0028


	//----- nvinfo : EIATTR_SW_WAR
	.align		4
.L_22:
        /*0084*/ 	.byte	0x04, 0x36
        /*0086*/ 	.short	(.L_24 - .L_23)
.L_23:
        /*0088*/ 	.word	0x00000008
.L_24:


//--------------------- .nv.callgraph             --------------------------
	.section	.nv.callgraph,"",@"SHT_CUDA_CALLGRAPH"
	.align	4
	.sectionentsize	8
	.align		4
        /*0000*/ 	.word	0x00000000
	.align		4
        /*0004*/ 	.word	0xffffffff
	.align		4
        /*0008*/ 	.word	0x00000000
	.align		4
        /*000c*/ 	.word	0xfffffffe
	.align		4
        /*0010*/ 	.word	0x00000000
	.align		4
        /*0014*/ 	.word	0xfffffffd
	.align		4
        /*0018*/ 	.word	0x00000000
	.align		4
        /*001c*/ 	.word	0xfffffffc


//--------------------- .nv.constant4             --------------------------
	.section	.nv.constant4,"a",@progbits
	.align	8
	.align		8
.nv.constant4:
        /*0000*/ 	.dword	__cudart_i2opi_f


//--------------------- .text._Z10gpu_rotateiPffS_S_ --------------------------
	.section	.text._Z10gpu_rotateiPffS_S_,"ax",@progbits
	.align	128
        .global         _Z10gpu_rotateiPffS_S_
        .type           _Z10gpu_rotateiPffS_S_,@function
        .size           _Z10gpu_rotateiPffS_S_,(.L_x_7 - _Z10gpu_rotateiPffS_S_)
        .other          _Z10gpu_rotateiPffS_S_,@"STO_CUDA_ENTRY STV_DEFAULT"
_Z10gpu_rotateiPffS_S_:
.text._Z10gpu_rotateiPffS_S_:
[----:B------:R-:W-:Y:S08]  /*0000*/  LDC R1, c[0x0][0x37c] ;  /* 0x0000df00ff017b82 */ /* 0x000ff00000000800 */
[----:B------:R-:W0:Y:S01]  /*0010*/  LDC R6, c[0x0][0x390] ;  /* 0x0000e400ff067b82 */ /* 0x000e220000000800 */
[----:B------:R-:W1:Y:S01]  /*0020*/  LDCU.64 UR6, c[0x0][0x358] ;  /* 0x00006b00ff0677ac */ /* 0x000e620008000a00 */
[C---:B0-----:R-:W-:Y:S01]  /*0030*/  FMUL R0, R6.reuse, 0.63661974668502807617 ;  /* 0x3f22f98306007820 */ /* 0x041fe20000400000 */
[----:B------:R-:W-:-:S04]  /*0040*/  FSETP.GE.AND P0, PT, |R6|, 105615, PT ;  /* 0x47ce47800600780b */ /* 0x000fc80003f06200 */
[----:B------:R-:W-:Y:S01]  /*0050*/  P2R R5, PR, RZ, 0x1 ;  /* 0x00000001ff057803 */ /* 0x000fe20000000000 */
[----:B------:R-:W0:Y:S02]  /*0060*/  F2I.NTZ R0, R0 ;  /* 0x0000000000007305 */ /* 0x000e240000203100 */
[----:B0-----:R-:W-:Y:S01]  /*0070*/  I2FP.F32.S32 R3, R0 ;  /* 0x0000000000037245 */ /* 0x001fe20000201400 */
[----:B------:R-:W-:-:S04]  /*0080*/  IMAD.MOV.U32 R4, RZ, RZ, R0 ;  /* 0x000000ffff047224 */ /* 0x000fc800078e0000 */
[----:B------:R-:W-:-:S04]  /*0090*/  FFMA R2, R3, -1.5707962512969970703, R6 ;  /* 0xbfc90fda03027823 */ /* 0x000fc80000000006 */
[----:B------:R-:W-:-:S04]  /*00a0*/  FFMA R2, R3, -7.5497894158615963534e-08, R2 ;  /* 0xb3a2216803027823 */ /* 0x000fc80000000002 */
[----:B------:R-:W-:-:S04]  /*00b0*/  FFMA R2, R3, -5.3903029534742383927e-15, R2 ;  /* 0xa7c234c503027823 */ /* 0x000fc80000000002 */
[----:B------:R-:W-:Y:S01]  /*00c0*/  IMAD.MOV.U32 R3, RZ, RZ, R2 ;  /* 0x000000ffff037224 */ /* 0x000fe200078e0002 */
[----:B-1----:R-:W-:Y:S06]  /*00d0*/  @!P0 BRA `(.L_x_0) ;  /* 0x0000000400748947 */ /* 0x002fec0003800000 */
[----:B------:R-:W-:-:S13]  /*00e0*/  FSETP.NEU.AND P0, PT, |R6|, +INF , PT ;  /* 0x7f8000000600780b */ /* 0x000fda0003f0d200 */
[----:B------:R-:W-:Y:S01]  /*00f0*/  @!P0 FMUL R3, RZ, R6 ;  /* 0x00000006ff038220 */ /* 0x000fe20000400000 */
[----:B------:R-:W-:Y:S01]  /*0100*/  @!P0 IMAD.MOV.U32 R0, RZ, RZ, RZ ;  /* 0x000000ffff008224 */ /* 0x000fe200078e00ff */
[----:B------:R-:W-:Y:S06]  /*0110*/  @!P0 BRA `(.L_x_0) ;  /* 0x0000000400648947 */ /* 0x000fec0003800000 */
[----:B------:R-:W-:Y:S02]  /*0120*/  IMAD.SHL.U32 R3, R6, 0x100, RZ ;  /* 0x0000010006037824 */ /* 0x000fe400078e00ff */
[----:B------:R-:W-:Y:S02]  /*0130*/  HFMA2 R18, -RZ, RZ, 0, 0 ;  /* 0x00000000ff127431 */ /* 0x000fe400000001ff */
[----:B------:R-:W-:Y:S01]  /*0140*/  IMAD.MOV.U32 R0, RZ, RZ, RZ ;  /* 0x000000ffff007224 */ /* 0x000fe200078e00ff */
[----:B------:R-:W0:Y:S01]  /*0150*/  LDCU.64 UR8, c[0x4][URZ] ;  /* 0x01000000ff0877ac */ /* 0x000e220008000a00 */
[----:B------:R-:W-:Y:S01]  /*0160*/  IMAD.MOV.U32 R17, RZ, RZ, RZ ;  /* 0x000000ffff117224 */ /* 0x000fe200078e00ff */
[----:B------:R-:W-:Y:S01]  /*0170*/  LOP3.LUT R3, R3, 0x80000000, RZ, 0xfc, !PT ;  /* 0x8000000003037812 */ /* 0x000fe200078efcff */
[----:B------:R-:W-:-:S06]  /*0180*/  UMOV UR4, URZ ;  /* 0x000000ff00047c82 */ /* 0x000fcc0008000000 */
.L_x_1:
[----:B0-----:R-:W-:Y:S02]  /*0190*/  IMAD.U32 R10, RZ, RZ, UR8 ;  /* 0x00000008ff0a7e24 */ /* 0x001fe4000f8e00ff */
[----:B------:R-:W-:-:S05]  /*01a0*/  IMAD.U32 R11, RZ, RZ, UR9 ;  /* 0x00000009ff0b7e24 */ /* 0x000fca000f8e00ff */
[----:B------:R-:W2:Y:S01]  /*01b0*/  LDG.E.CONSTANT R8, desc[UR6][R10.64] ;  /* 0x000000060a087981 */ /* 0x000ea2000c1e9900 */
[----:B------:R-:W-:Y:S01]  /*01c0*/  UIADD3 UR4, UPT, UPT, UR4, 0x1, URZ ;  /* 0x0000000104047890 */ /* 0x000fe2000fffe0ff */
[C---:B------:R-:W-:Y:S01]  /*01d0*/  ISETP.EQ.AND P0, PT, R18.reuse, RZ, PT ;  /* 0x000000ff1200720c */ /* 0x040fe20003f02270 */
[----:B------:R-:W-:Y:S01]  /*01e0*/  UIADD3 UR8, UP1, UPT, UR8, 0x4, URZ ;  /* 0x0000000408087890 */ /* 0x000fe2000ff3e0ff */
[C---:B------:R-:W-:Y:S01]  /*01f0*/  ISETP.EQ.AND P1, PT, R18.reuse, 0x4, PT ;  /* 0x000000041200780c */ /* 0x040fe20003f22270 */
[----:B------:R-:W-:Y:S01]  /*0200*/  UISETP.NE.AND UP0, UPT, UR4, 0x6, UPT ;  /* 0x000000060400788c */ /* 0x000fe2000bf05270 */
[C---:B------:R-:W-:Y:S01]  /*0210*/  ISETP.EQ.AND P3, PT, R18.reuse, 0xc, PT ;  /* 0x0000000c1200780c */ /* 0x040fe20003f62270 */
[----:B------:R-:W-:Y:S01]  /*0220*/  UIADD3.X UR9, UPT, UPT, URZ, UR9, URZ, UP1, !UPT ;  /* 0x00000009ff097290 */ /* 0x000fe20008ffe4ff */
[C---:B------:R-:W-:Y:S02]  /*0230*/  ISETP.EQ.AND P4, PT, R18.reuse, 0x10, PT ;  /* 0x000000101200780c */ /* 0x040fe40003f82270 */
[----:B------:R-:W-:Y:S01]  /*0240*/  ISETP.EQ.AND P5, PT, R18, 0x14, PT ;  /* 0x000000141200780c */ /* 0x000fe20003fa2270 */
[----:B--2---:R-:W-:-:S03]  /*0250*/  IMAD.WIDE.U32 R8, R8, R3, RZ ;  /* 0x0000000308087225 */ /* 0x004fc600078e00ff */
[----:B------:R-:W-:-:S05]  /*0260*/  IADD3 R5, P2, PT, R8, R0, RZ ;  /* 0x0000000008057210 */ /* 0x000fca0007f5e0ff */
[----:B------:R-:W-:Y:S01]  /*0270*/  IMAD.X R0, R9, 0x1, R17, P2 ;  /* 0x0000000109007824 */ /* 0x000fe200010e0611 */
[----:B------:R-:W-:Y:S01]  /*0280*/  ISETP.EQ.AND P2, PT, R18, 0x8, PT ;  /* 0x000000081200780c */ /* 0x000fe20003f42270 */
[--C-:B------:R-:W-:Y:S02]  /*0290*/  @P0 IMAD.MOV.U32 R7, RZ, RZ, R5.reuse ;  /* 0x000000ffff070224 */ /* 0x100fe400078e0005 */
[--C-:B------:R-:W-:Y:S02]  /*02a0*/  @P1 IMAD.MOV.U32 R12, RZ, RZ, R5.reuse ;  /* 0x000000ffff0c1224 */ /* 0x100fe400078e0005 */
[--C-:B------:R-:W-:Y:S02]  /*02b0*/  @P3 IMAD.MOV.U32 R14, RZ, RZ, R5.reuse ;  /* 0x000000ffff0e3224 */ /* 0x100fe400078e0005 */
[--C-:B------:R-:W-:Y:S02]  /*02c0*/  @P4 IMAD.MOV.U32 R15, RZ, RZ, R5.reuse ;  /* 0x000000ffff0f4224 */ /* 0x100fe400078e0005 */
[----:B------:R-:W-:-:S02]  /*02d0*/  @P5 IMAD.MOV.U32 R16, RZ, RZ, R5 ;  /* 0x000000ffff105224 */ /* 0x000fc400078e0005 */
[----:B------:R-:W-:Y:S02]  /*02e0*/  VIADD R18, R18, 0x4 ;  /* 0x0000000412127836 */ /* 0x000fe40000000000 */
[----:B------:R-:W-:Y:S01]  /*02f0*/  @P2 MOV R13, R5 ;  /* 0x00000005000d2202 */ /* 0x000fe20000000f00 */
[----:B------:R-:W-:Y:S06]  /*0300*/  BRA.U UP0, `(.L_x_1) ;  /* 0xfffffffd00a07547 */ /* 0x000fec000b83ffff */
[----:B------:R-:W-:-:S04]  /*0310*/  SHF.R.U32.HI R3, RZ, 0x17, R6 ;  /* 0x00000017ff037819 */ /* 0x000fc80000011606 */
[C---:B------:R-:W-:Y:S02]  /*0320*/  LOP3.LUT R5, R3.reuse, 0xe0, RZ, 0xc0, !PT ;  /* 0x000000e003057812 */ /* 0x040fe400078ec0ff */
[----:B------:R-:W-:-:S03]  /*0330*/  LOP3.LUT P6, RZ, R3, 0x1f, RZ, 0xc0, !PT ;  /* 0x0000001f03ff7812 */ /* 0x000fc600078cc0ff */
[----:B------:R-:W-:-:S05]  /*0340*/  VIADD R5, R5, 0xffffff80 ;  /* 0xffffff8005057836 */ /* 0x000fca0000000000 */
[----:B------:R-:W-:-:S04]  /*0350*/  SHF.R.U32.HI R5, RZ, 0x5, R5 ;  /* 0x00000005ff057819 */ /* 0x000fc80000011605 */
[----:B------:R-:W-:-:S04]  /*0360*/  LEA R10, -R5, RZ, 0x2 ;  /* 0x000000ff050a7211 */ /* 0x000fc800078e11ff */
[C---:B------:R-:W-:Y:S02]  /*0370*/  ISETP.EQ.AND P3, PT, R10.reuse, -0x18, PT ;  /* 0xffffffe80a00780c */ /* 0x040fe40003f62270 */
[C---:B------:R-:W-:Y:S02]  /*0380*/  ISETP.EQ.AND P4, PT, R10.reuse, -0x14, PT ;  /* 0xffffffec0a00780c */ /* 0x040fe40003f82270 */
[C---:B------:R-:W-:Y:S02]  /*0390*/  ISETP.EQ.AND P0, PT, R10.reuse, -0x10, PT ;  /* 0xfffffff00a00780c */ /* 0x040fe40003f02270 */
[C---:B------:R-:W-:Y:S02]  /*03a0*/  ISETP.EQ.AND P1, PT, R10.reuse, -0xc, PT ;  /* 0xfffffff40a00780c */ /* 0x040fe40003f22270 */
[C---:B------:R-:W-:Y:S02]  /*03b0*/  ISETP.EQ.AND P2, PT, R10.reuse, -0x8, PT ;  /* 0xfffffff80a00780c */ /* 0x040fe40003f42270 */
[----:B------:R-:W-:-:S03]  /*03c0*/  ISETP.EQ.AND P5, PT, R10, 0x4, PT ;  /* 0x000000040a00780c */ /* 0x000fc60003fa2270 */
[--C-:B------:R-:W-:Y:S01]  /*03d0*/  @P3 IMAD.MOV.U32 R5, RZ, RZ, R7.reuse ;  /* 0x000000ffff053224 */ /* 0x100fe200078e0007 */
[C---:B------:R-:W-:Y:S01]  /*03e0*/  ISETP.EQ.AND P3, PT, R10.reuse, -0x4, PT ;  /* 0xfffffffc0a00780c */ /* 0x040fe20003f62270 */
[----:B------:R-:W-:Y:S02]  /*03f0*/  @P4 IMAD.MOV.U32 R8, RZ, RZ, R7 ;  /* 0x000000ffff084224 */ /* 0x000fe400078e0007 */
[--C-:B------:R-:W-:Y:S01]  /*0400*/  @P4 IMAD.MOV.U32 R5, RZ, RZ, R12.reuse ;  /* 0x000000ffff054224 */ /* 0x100fe200078e000c */
[----:B------:R-:W-:Y:S01]  /*0410*/  ISETP.EQ.AND P4, PT, R10, RZ, PT ;  /* 0x000000ff0a00720c */ /* 0x000fe20003f82270 */
[----:B------:R-:W-:Y:S01]  /*0420*/  @P0 IMAD.MOV.U32 R8, RZ, RZ, R12 ;  /* 0x000000ffff080224 */ /* 0x000fe200078e000c */
[----:B------:R-:W-:Y:S01]  /*0430*/  @P1 MOV R8, R13 ;  /* 0x0000000d00081202 */ /* 0x000fe20000000f00 */
[----:B------:R-:W-:Y:S02]  /*0440*/  @P0 IMAD.MOV.U32 R5, RZ, RZ, R13 ;  /* 0x000000ffff050224 */ /* 0x000fe400078e000d */
[----:B------:R-:W-:-:S02]  /*0450*/  @P1 IMAD.MOV.U32 R5, RZ, RZ, R14 ;  /* 0x000000ffff051224 */ /* 0x000fc400078e000e */
[----:B------:R-:W-:Y:S02]  /*0460*/  @P2 IMAD.MOV.U32 R8, RZ, RZ, R14 ;  /* 0x000000ffff082224 */ /* 0x000fe400078e000e */
[--C-:B------:R-:W-:Y:S02]  /*0470*/  @P2 IMAD.MOV.U32 R5, RZ, RZ, R15.reuse ;  /* 0x000000ffff052224 */ /* 0x100fe400078e000f */
[----:B------:R-:W-:Y:S02]  /*0480*/  @P3 IMAD.MOV.U32 R8, RZ, RZ, R15 ;  /* 0x000000ffff083224 */ /* 0x000fe400078e000f */
[----:B------:R-:W-:Y:S01]  /*0490*/  @P3 IMAD.MOV.U32 R5, RZ, RZ, R16 ;  /* 0x000000ffff053224 */ /* 0x000fe200078e0010 */
[----:B------:R-:W-:Y:S01]  /*04a0*/  @P4 MOV R8, R16 ;  /* 0x0000001000084202 */ /* 0x000fe20000000f00 */
[--C-:B------:R-:W-:Y:S02]  /*04b0*/  @P4 IMAD.MOV.U32 R5, RZ, RZ, R0.reuse ;  /* 0x000000ffff054224 */ /* 0x100fe400078e0000 */
[----:B------:R-:W-:Y:S01]  /*04c0*/  @P5 IMAD.MOV.U32 R8, RZ, RZ, R0 ;  /* 0x000000ffff085224 */ /* 0x000fe200078e0000 */
[----:B------:R-:W-:Y:S06]  /*04d0*/  @!P6 BRA `(.L_x_2) ;  /* 0x00000000002ce947 */ /* 0x000fec0003800000 */
[----:B------:R-:W-:Y:S01]  /*04e0*/  @P0 IMAD.MOV.U32 R9, RZ, RZ, R7 ;  /* 0x000000ffff090224 */ /* 0x000fe200078e0007 */
[----:B------:R-:W-:Y:S01]  /*04f0*/  ISETP.EQ.AND P0, PT, R10, 0x8, PT ;  /* 0x000000080a00780c */ /* 0x000fe20003f02270 */
[----:B------:R-:W-:Y:S01]  /*0500*/  @P1 IMAD.MOV.U32 R9, RZ, RZ, R12 ;  /* 0x000000ffff091224 */ /* 0x000fe200078e000c */
[----:B------:R-:W-:Y:S01]  /*0510*/  LOP3.LUT R3, R3, 0x1f, RZ, 0xc0, !PT ;  /* 0x0000001f03037812 */ /* 0x000fe200078ec0ff */
[----:B------:R-:W-:Y:S01]  /*0520*/  @P2 IMAD.MOV.U32 R9, RZ, RZ, R13 ;  /* 0x000000ffff092224 */ /* 0x000fe200078e000d */
[----:B------:R-:W-:Y:S01]  /*0530*/  @P3 MOV R9, R14 ;  /* 0x0000000e00093202 */ /* 0x000fe20000000f00 */
[----:B------:R-:W-:Y:S01]  /*0540*/  @P4 IMAD.MOV.U32 R9, RZ, RZ, R15 ;  /* 0x000000ffff094224 */ /* 0x000fe200078e000f */
[----:B------:R-:W-:Y:S01]  /*0550*/  SHF.L.W.U32.HI R5, R8, R3, R5 ;  /* 0x0000000308057219 */ /* 0x000fe20000010e05 */
[----:B------:R-:W-:-:S06]  /*0560*/  @P5 IMAD.MOV.U32 R9, RZ, RZ, R16 ;  /* 0x000000ffff095224 */ /* 0x000fcc00078e0010 */
[----:B------:R-:W-:-:S05]  /*0570*/  @P0 IMAD.MOV.U32 R9, RZ, RZ, R0 ;  /* 0x000000ffff090224 */ /* 0x000fca00078e0000 */
[----:B------:R-:W-:-:S07]  /*0580*/  SHF.L.W.U32.HI R8, R9, R3, R8 ;  /* 0x0000000309087219 */ /* 0x000fce0000010e08 */
.L_x_2:
[C---:B------:R-:W-:Y:S01]  /*0590*/  SHF.L.W.U32.HI R3, R8.reuse, 0x2, R5 ;  /* 0x0000000208037819 */ /* 0x040fe20000010e05 */
[----:B------:R-:W-:Y:S01]  /*05a0*/  IMAD.SHL.U32 R8, R8, 0x4, RZ ;  /* 0x0000000408087824 */ /* 0x000fe200078e00ff */
[----:B------:R-:W-:Y:S01]  /*05b0*/  UMOV UR4, 0x54442d19 ;  /* 0x54442d1900047882 */ /* 0x000fe20000000000 */
[----:B------:R-:W-:Y:S01]  /*05c0*/  UMOV UR5, 0x3bf921fb ;  /* 0x3bf921fb00057882 */ /* 0x000fe20000000000 */
[----:B------:R-:W-:Y:S02]  /*05d0*/  SHF.R.S32.HI R0, RZ, 0x1f, R3 ;  /* 0x0000001fff007819 */ /* 0x000fe40000011403 */
[----:B------:R-:W-:Y:S02]  /*05e0*/  ISETP.GE.AND P0, PT, R6, RZ, PT ;  /* 0x000000ff0600720c */ /* 0x000fe40003f06270 */
[C---:B------:R-:W-:Y:S02]  /*05f0*/  LOP3.LUT R10, R0.reuse, R8, RZ, 0x3c, !PT ;  /* 0x00000008000a7212 */ /* 0x040fe400078e3cff */
[----:B------:R-:W-:-:S02]  /*0600*/  LOP3.LUT R11, R0, R3, RZ, 0x3c, !PT ;  /* 0x00000003000b7212 */ /* 0x000fc400078e3cff */
[----:B------:R-:W-:Y:S02]  /*0610*/  SHF.R.U32.HI R0, RZ, 0x1e, R5 ;  /* 0x0000001eff007819 */ /* 0x000fe40000011605 */
[----:B------:R-:W0:Y:S01]  /*0620*/  I2F.F64.S64 R8, R10 ;  /* 0x0000000a00087312 */ /* 0x000e220000301c00 */
[C---:B------:R-:W-:Y:S02]  /*0630*/  LOP3.LUT R5, R3.reuse, R6, RZ, 0x3c, !PT ;  /* 0x0000000603057212 */ /* 0x040fe400078e3cff */
[----:B------:R-:W-:Y:S02]  /*0640*/  LEA.HI R0, R3, R0, RZ, 0x1 ;  /* 0x0000000003007211 */ /* 0x000fe400078f08ff */
[----:B------:R-:W-:-:S03]  /*0650*/  ISETP.GE.AND P1, PT, R5, RZ, PT ;  /* 0x000000ff0500720c */ /* 0x000fc60003f26270 */
[----:B------:R-:W-:-:S05]  /*0660*/  IMAD.MOV R3, RZ, RZ, -R0 ;  /* 0x000000ffff037224 */ /* 0x000fca00078e0a00 */
[----:B------:R-:W-:Y:S01]  /*0670*/  @!P0 MOV R0, R3 ;  /* 0x0000000300008202 */ /* 0x000fe20000000f00 */
[----:B0-----:R-:W-:-:S10]  /*0680*/  DMUL R8, R8, UR4 ;  /* 0x0000000408087c28 */ /* 0x001fd40008000000 */
[----:B------:R-:W0:Y:S02]  /*0690*/  F2F.F32.F64 R8, R8 ;  /* 0x0000000800087310 */ /* 0x000e240000301000 */
[----:B0-----:R-:W-:-:S07]  /*06a0*/  FSEL R3, -R8, R8, !P1 ;  /* 0x0000000808037208 */ /* 0x001fce0004800100 */
.L_x_0:
[----:B------:R-:W-:Y:S02]  /*06b0*/  IMAD.MOV.U32 R5, RZ, RZ, 0x37cbac00 ;  /* 0x37cbac00ff057424 */ /* 0x000fe400078e00ff */
[----:B------:R-:W-:Y:S01]  /*06c0*/  FMUL R8, R3, R3 ;  /* 0x0000000303087220 */ /* 0x000fe20000400000 */
[----:B------:R-:W-:Y:S01]  /*06d0*/  LOP3.LUT R10, R0, 0x1, RZ, 0xc0, !PT ;  /* 0x00000001000a7812 */ /* 0x000fe200078ec0ff */
[----:B------:R-:W-:Y:S01]  /*06e0*/  IMAD.MOV.U32 R11, RZ, RZ, 0x3c0885e4 ;  /* 0x3c0885e4ff0b7424 */ /* 0x000fe200078e00ff */
[----:B------:R-:W-:Y:S01]  /*06f0*/  FSETP.GE.AND P2, PT, |R6|, 105615, PT ;  /* 0x47ce47800600780b */ /* 0x000fe20003f46200 */
[----:B------:R-:W-:Y:S01]  /*0700*/  FFMA R9, R8, R5, -0.0013887860113754868507 ;  /* 0xbab607ed08097423 */ /* 0x000fe20000000005 */
[----:B------:R-:W-:Y:S01]  /*0710*/  ISETP.NE.U32.AND P0, PT, R10, 0x1, PT ;  /* 0x000000010a00780c */ /* 0x000fe20003f05070 */
[----:B------:R-:W-:Y:S02]  /*0720*/  VIADD R0, R0, 0x1 ;  /* 0x0000000100007836 */ /* 0x000fe40000000000 */
[----:B------:R-:W-:Y:S01]  /*0730*/  IMAD.MOV.U32 R10, RZ, RZ, 0x3e2aaaa8 ;  /* 0x3e2aaaa8ff0a7424 */ /* 0x000fe200078e00ff */
[----:B------:R-:W-:-:S02]  /*0740*/  FSEL R9, R9, -0.00019574658654164522886, P0 ;  /* 0xb94d415309097808 */ /* 0x000fc40000000000 */
[----:B------:R-:W-:Y:S02]  /*0750*/  FSEL R11, R11, 0.041666727513074874878, !P0 ;  /* 0x3d2aaabb0b0b7808 */ /* 0x000fe40004000000 */
[----:B------:R-:W-:Y:S02]  /*0760*/  LOP3.LUT P1, RZ, R0, 0x2, RZ, 0xc0, !PT ;  /* 0x0000000200ff7812 */ /* 0x000fe4000782c0ff */
[----:B------:R-:W-:Y:S01]  /*0770*/  FSEL R0, R3, 1, !P0 ;  /* 0x3f80000003007808 */ /* 0x000fe20004000000 */
[----:B------:R-:W-:Y:S01]  /*0780*/  FFMA R9, R8, R9, R11 ;  /* 0x0000000908097223 */ /* 0x000fe2000000000b */
[----:B------:R-:W-:-:S03]  /*0790*/  FSEL R10, -R10, -0.4999999701976776123, !P0 ;  /* 0xbeffffff0a0a7808 */ /* 0x000fc60004000100 */
[C---:B------:R-:W-:Y:S02]  /*07a0*/  FFMA R3, R8.reuse, R0, RZ ;  /* 0x0000000008037223 */ /* 0x040fe400000000ff */
[----:B------:R-:W-:-:S04]  /*07b0*/  FFMA R9, R8, R9, R10 ;  /* 0x0000000908097223 */ /* 0x000fc8000000000a */
[----:B------:R-:W-:-:S04]  /*07c0*/  FFMA R3, R3, R9, R0 ;  /* 0x0000000903037223 */ /* 0x000fc80000000000 */
[----:B------:R-:W-:Y:S01]  /*07d0*/  @P1 FADD R3, RZ, -R3 ;  /* 0x80000003ff031221 */ /* 0x000fe20000000000 */
[----:B------:R-:W-:Y:S06]  /*07e0*/  @!P2 BRA `(.L_x_3) ;  /* 0x000000040070a947 */ /* 0x000fec0003800000 */
[----:B------:R-:W-:-:S13]  /*07f0*/  FSETP.NEU.AND P0, PT, |R6|, +INF , PT ;  /* 0x7f8000000600780b */ /* 0x000fda0003f0d200 */
[----:B------:R-:W-:Y:S01]  /*0800*/  @!P0 FMUL R2, RZ, R6 ;  /* 0x00000006ff028220 */ /* 0x000fe20000400000 */
[----:B------:R-:W-:Y:S01]  /*0810*/  @!P0 IMAD.MOV.U32 R4, RZ, RZ, RZ ;  /* 0x000000ffff048224 */ /* 0x000fe200078e00ff */
[----:B------:R-:W-:Y:S06]  /*0820*/  @!P0 BRA `(.L_x_3) ;  /* 0x0000000400608947 */ /* 0x000fec0003800000 */
[----:B------:R-:W-:Y:S01]  /*0830*/  SHF.L.U32 R2, R6, 0x8, RZ ;  /* 0x0000000806027819 */ /* 0x000fe200000006ff */
[----:B------:R-:W-:Y:S01]  /*0840*/  IMAD.MOV.U32 R0, RZ, RZ, RZ ;  /* 0x000000ffff007224 */ /* 0x000fe200078e00ff */
[----:B------:R-:W0:Y:S01]  /*0850*/  LDCU.64 UR8, c[0x4][URZ] ;  /* 0x01000000ff0877ac */ /* 0x000e220008000a00 */
[----:B------:R-:W-:Y:S01]  /*0860*/  IMAD.MOV.U32 R17, RZ, RZ, RZ ;  /* 0x000000ffff117224 */ /* 0x000fe200078e00ff */
[----:B------:R-:W-:Y:S01]  /*0870*/  LOP3.LUT R19, R2, 0x80000000, RZ, 0xfc, !PT ;  /* 0x8000000002137812 */ /* 0x000fe200078efcff */
[----:B------:R-:W-:Y:S01]  /*0880*/  IMAD.MOV.U32 R4, RZ, RZ, RZ ;  /* 0x000000ffff047224 */ /* 0x000fe200078e00ff */
[----:B------:R-:W-:-:S06]  /*0890*/  UMOV UR4, URZ ;  /* 0x000000ff00047c82 */ /* 0x000fcc0008000000 */
.L_x_4:
        /* <DEDUP_REMOVED lines=11> */
[----:B------:R-:W-:-:S02]  /*0950*/  ISETP.EQ.AND P4, PT, R4, 0x10, PT ;  /* 0x000000100400780c */ /* 0x000fc40003f82270 */
[C---:B------:R-:W-:Y:S01]  /*0960*/  ISETP.EQ.AND P5, PT, R4.reuse, 0x14, PT ;  /* 0x000000140400780c */ /* 0x040fe20003fa2270 */
[----:B------:R-:W-:Y:S02]  /*0970*/  VIADD R4, R4, 0x4 ;  /* 0x0000000404047836 */ /* 0x000fe40000000000 */
[----:B--2---:R-:W-:-:S03]  /*0980*/  IMAD.WIDE.U32 R8, R8, R19, RZ ;  /* 0x0000001308087225 */ /* 0x004fc600078e00ff */
[----:B------:R-:W-:-:S04]  /*0990*/  IADD3 R2, P6, PT, R8, R0, RZ ;  /* 0x0000000008027210 */ /* 0x000fc80007fde0ff */
[----:B------:R-:W-:Y:S01]  /*09a0*/  IADD3.X R0, PT, PT, R9, R17, RZ, P6, !PT ;  /* 0x0000001109007210 */ /* 0x000fe200037fe4ff */
[--C-:B------:R-:W-:Y:S02]  /*09b0*/  @P0 IMAD.MOV.U32 R7, RZ, RZ, R2.reuse ;  /* 0x000000ffff070224 */ /* 0x100fe400078e0002 */
[----:B------:R-:W-:Y:S01]  /*09c0*/  @P5 MOV R16, R2 ;  /* 0x0000000200105202 */ /* 0x000fe20000000f00 */
[--C-:B------:R-:W-:Y:S02]  /*09d0*/  @P1 IMAD.MOV.U32 R12, RZ, RZ, R2.reuse ;  /* 0x000000ffff0c1224 */ /* 0x100fe400078e0002 */
[--C-:B------:R-:W-:Y:S02]  /*09e0*/  @P2 IMAD.MOV.U32 R13, RZ, RZ, R2.reuse ;  /* 0x000000ffff0d2224 */ /* 0x100fe400078e0002 */
[--C-:B------:R-:W-:Y:S02]  /*09f0*/  @P3 IMAD.MOV.U32 R14, RZ, RZ, R2.reuse ;  /* 0x000000ffff0e3224 */ /* 0x100fe400078e0002 */
[----:B------:R-:W-:Y:S01]  /*0a00*/  @P4 IMAD.MOV.U32 R15, RZ, RZ, R2 ;  /* 0x000000ffff0f4224 */ /* 0x000fe200078e0002 */
[----:B------:R-:W-:Y:S06]  /*0a10*/  BRA.U UP0, `(.L_x_4) ;  /* 0xfffffffd00a07547 */ /* 0x000fec000b83ffff */
[----:B------:R-:W-:-:S04]  /*0a20*/  SHF.R.U32.HI R8, RZ, 0x17, R6 ;  /* 0x00000017ff087819 */ /* 0x000fc80000011606 */
[C---:B------:R-:W-:Y:S02]  /*0a30*/  LOP3.LUT R2, R8.reuse, 0xe0, RZ, 0xc0, !PT ;  /* 0x000000e008027812 */ /* 0x040fe400078ec0ff */
[----:B------:R-:W-:-:S03]  /*0a40*/  LOP3.LUT P6, RZ, R8, 0x1f, RZ, 0xc0, !PT ;  /* 0x0000001f08ff7812 */ /* 0x000fc600078cc0ff */
[----:B------:R-:W-:-:S05]  /*0a50*/  VIADD R2, R2, 0xffffff80 ;  /* 0xffffff8002027836 */ /* 0x000fca0000000000 */
[----:B------:R-:W-:-:S05]  /*0a60*/  SHF.R.U32.HI R2, RZ, 0x5, R2 ;  /* 0x00000005ff027819 */ /* 0x000fca0000011602 */
[----:B------:R-:W-:-:S05]  /*0a70*/  IMAD.U32 R9, R2, -0x4, RZ ;  /* 0xfffffffc02097824 */ /* 0x000fca00078e00ff */
[C---:B------:R-:W-:Y:S02]  /*0a80*/  ISETP.EQ.AND P3, PT, R9.reuse, -0x18, PT ;  /* 0xffffffe80900780c */ /* 0x040fe40003f62270 */
[C---:B------:R-:W-:Y:S02]  /*0a90*/  ISETP.EQ.AND P4, PT, R9.reuse, -0x14, PT ;  /* 0xffffffec0900780c */ /* 0x040fe40003f82270 */
[C---:B------:R-:W-:Y:S02]  /*0aa0*/  ISETP.EQ.AND P2, PT, R9.reuse, -0x10, PT ;  /* 0xfffffff00900780c */ /* 0x040fe40003f42270 */
[C---:B------:R-:W-:Y:S02]  /*0ab0*/  ISETP.EQ.AND P1, PT, R9.reuse, -0xc, PT ;  /* 0xfffffff40900780c */ /* 0x040fe40003f22270 */
[C---:B------:R-:W-:Y:S02]  /*0ac0*/  ISETP.EQ.AND P0, PT, R9.reuse, -0x8, PT ;  /* 0xfffffff80900780c */ /* 0x040fe40003f02270 */
[----:B------:R-:W-:-:S03]  /*0ad0*/  ISETP.EQ.AND P5, PT, R9, RZ, PT ;  /* 0x000000ff0900720c */ /* 0x000fc60003fa2270 */
[--C-:B------:R-:W-:Y:S01]  /*0ae0*/  @P3 IMAD.MOV.U32 R2, RZ, RZ, R7.reuse ;  /* 0x000000ffff023224 */ /* 0x100fe200078e0007 */
[C---:B------:R-:W-:Y:S01]  /*0af0*/  ISETP.EQ.AND P3, PT, R9.reuse, -0x4, PT ;  /* 0xfffffffc0900780c */ /* 0x040fe20003f62270 */
[----:B------:R-:W-:Y:S01]  /*0b00*/  @P4 IMAD.MOV.U32 R4, RZ, RZ, R7 ;  /* 0x000000ffff044224 */ /* 0x000fe200078e0007 */
[----:B------:R-:W-:Y:S01]  /*0b10*/  @P4 MOV R2, R12 ;  /* 0x0000000c00024202 */ /* 0x000fe20000000f00 */
[----:B------:R-:W-:Y:S01]  /*0b20*/  @P2 IMAD.MOV.U32 R4, RZ, RZ, R12 ;  /* 0x000000ffff042224 */ /* 0x000fe200078e000c */
[----:B------:R-:W-:Y:S01]  /*0b30*/  ISETP.EQ.AND P4, PT, R9, 0x4, PT ;  /* 0x000000040900780c */ /* 0x000fe20003f82270 */
[--C-:B------:R-:W-:Y:S02]  /*0b40*/  @P2 IMAD.MOV.U32 R2, RZ, RZ, R13.reuse ;  /* 0x000000ffff022224 */ /* 0x100fe400078e000d */
[----:B------:R-:W-:Y:S02]  /*0b50*/  @P1 IMAD.MOV.U32 R4, RZ, RZ, R13 ;  /* 0x000000ffff041224 */ /* 0x000fe400078e000d */
[--C-:B------:R-:W-:Y:S01]  /*0b60*/  @P1 IMAD.MOV.U32 R2, RZ, RZ, R14.reuse ;  /* 0x000000ffff021224 */ /* 0x100fe200078e000e */
[----:B------:R-:W-:Y:S01]  /*0b70*/  @P0 MOV R2, R15 ;  /* 0x0000000f00020202 */ /* 0x000fe20000000f00 */
[----:B------:R-:W-:-:S02]  /*0b80*/  @P0 IMAD.MOV.U32 R4, RZ, RZ, R14 ;  /* 0x000000ffff040224 */ /* 0x000fc400078e000e */
[----:B------:R-:W-:Y:S02]  /*0b90*/  @P3 IMAD.MOV.U32 R4, RZ, RZ, R15 ;  /* 0x000000ffff043224 */ /* 0x000fe400078e000f */
[--C-:B------:R-:W-:Y:S02]  /*0ba0*/  @P3 IMAD.MOV.U32 R2, RZ, RZ, R16.reuse ;  /* 0x000000ffff023224 */ /* 0x100fe400078e0010 */
[----:B------:R-:W-:Y:S02]  /*0bb0*/  @P5 IMAD.MOV.U32 R4, RZ, RZ, R16 ;  /* 0x000000ffff045224 */ /* 0x000fe400078e0010 */
[--C-:B------:R-:W-:Y:S02]  /*0bc0*/  @P5 IMAD.MOV.U32 R2, RZ, RZ, R0.reuse ;  /* 0x000000ffff025224 */ /* 0x100fe400078e0000 */
[----:B------:R-:W-:Y:S01]  /*0bd0*/  @P4 IMAD.MOV.U32 R4, RZ, RZ, R0 ;  /* 0x000000ffff044224 */ /* 0x000fe200078e0000 */
[----:B------:R-:W-:Y:S06]  /*0be0*/  @!P6 BRA `(.L_x_5) ;  /* 0x000000000028e947 */ /* 0x000fec0003800000 */
[----:B------:R-:W-:Y:S01]  /*0bf0*/  @P1 MOV R7, R12 ;  /* 0x0000000c00071202 */ /* 0x000fe20000000f00 */
[----:B------:R-:W-:Y:S01]  /*0c00*/  @P0 IMAD.MOV.U32 R7, RZ, RZ, R13 ;  /* 0x000000ffff070224 */ /* 0x000fe200078e000d */
[----:B------:R-:W-:Y:S01]  /*0c10*/  ISETP.EQ.AND P0, PT, R9, 0x8, PT ;  /* 0x000000080900780c */ /* 0x000fe20003f02270 */
[----:B------:R-:W-:Y:S01]  /*0c20*/  @P3 IMAD.MOV.U32 R7, RZ, RZ, R14 ;  /* 0x000000ffff073224 */ /* 0x000fe200078e000e */
[----:B------:R-:W-:Y:S01]  /*0c30*/  LOP3.LUT R9, R8, 0x1f, RZ, 0xc0, !PT ;  /* 0x0000001f08097812 */ /* 0x000fe200078ec0ff */
[----:B------:R-:W-:Y:S02]  /*0c40*/  @P5 IMAD.MOV.U32 R7, RZ, RZ, R15 ;  /* 0x000000ffff075224 */ /* 0x000fe400078e000f */
[----:B------:R-:W-:Y:S01]  /*0c50*/  @P4 IMAD.MOV.U32 R7, RZ, RZ, R16 ;  /* 0x000000ffff074224 */ /* 0x000fe200078e0010 */
[----:B------:R-:W-:-:S07]  /*0c60*/  SHF.L.W.U32.HI R2, R4, R9, R2 ;  /* 0x0000000904027219 */ /* 0x000fce0000010e02 */
[----:B------:R-:W-:-:S04]  /*0c70*/  @P0 MOV R7, R0 ;  /* 0x0000000000070202 */ /* 0x000fc80000000f00 */
[----:B------:R-:W-:-:S07]  /*0c80*/  SHF.L.W.U32.HI R4, R7, R9, R4 ;  /* 0x0000000907047219 */ /* 0x000fce0000010e04 */
.L_x_5:
        /* <DEDUP_REMOVED lines=13> */
[----:B------:R-:W-:-:S04]  /*0d60*/  IMAD.MOV R0, RZ, RZ, -R4 ;  /* 0x000000ffff007224 */ /* 0x000fc800078e0a04 */
[----:B------:R-:W-:Y:S01]  /*0d70*/  @!P1 IMAD.MOV.U32 R4, RZ, RZ, R0 ;  /* 0x000000ffff049224 */ /* 0x000fe200078e0000 */
[----:B0-----:R-:W-:-:S10]  /*0d80*/  DMUL R8, R8, UR4 ;  /* 0x0000000408087c28 */ /* 0x001fd40008000000 */
[----:B------:R-:W0:Y:S02]  /*0d90*/  F2F.F32.F64 R8, R8 ;  /* 0x0000000800087310 */ /* 0x000e240000301000 */
[----:B0-----:R-:W-:-:S07]  /*0da0*/  FSEL R2, -R8, R8, !P0 ;  /* 0x0000000808027208 */ /* 0x001fce0004000100 */
.L_x_3:
[----:B------:R-:W0:Y:S01]  /*0db0*/  S2R R0, SR_TID.X ;  /* 0x0000000000007919 */ /* 0x000e220000002100 */
[----:B------:R-:W1:Y:S01]  /*0dc0*/  LDC.64 R8, c[0x0][0x398] ;  /* 0x0000e600ff087b82 */ /* 0x000e620000000a00 */
[----:B------:R-:W0:Y:S01]  /*0dd0*/  LDCU UR4, c[0x0][0x360] ;  /* 0x00006c00ff0477ac */ /* 0x000e220008000800 */
[----:B------:R-:W0:Y:S06]  /*0de0*/  S2R R7, SR_CTAID.X ;  /* 0x0000000000077919 */ /* 0x000e2c0000002500 */
[----:B------:R-:W2:Y:S01]  /*0df0*/  LDC.64 R10, c[0x0][0x3a0] ;  /* 0x0000e800ff0a7b82 */ /* 0x000ea20000000a00 */
[----:B0-----:R-:W-:-:S04]  /*0e00*/  IMAD R7, R7, UR4, R0 ;  /* 0x0000000407077c24 */ /* 0x001fc8000f8e0200 */
[----:B-1----:R-:W-:-:S05]  /*0e10*/  IMAD.WIDE.U32 R8, R7, 0x4, R8 ;  /* 0x0000000407087825 */ /* 0x002fca00078e0008 */
[----:B------:R0:W3:Y:S01]  /*0e20*/  LDG.E R6, desc[UR6][R8.64] ;  /* 0x0000000608067981 */ /* 0x0000e2000c1e1900 */
[----:B--2---:R-:W-:-:S06]  /*0e30*/  IMAD.WIDE.U32 R10, R7, 0x4, R10 ;  /* 0x00000004070a7825 */ /* 0x004fcc00078e000a */
[----:B------:R1:W2:Y:S01]  /*0e40*/  LDG.E R10, desc[UR6][R10.64] ;  /* 0x000000060a0a7981 */ /* 0x0002a2000c1e1900 */
[----:B------:R-:W4:Y:S01]  /*0e50*/  S2UR UR5, SR_CgaCtaId ;  /* 0x00000000000579c3 */ /* 0x000f220000008800 */
[----:B------:R-:W-:Y:S01]  /*0e60*/  UMOV UR4, 0x400 ;  /* 0x0000040000047882 */ /* 0x000fe20000000000 */
[----:B------:R-:W-:Y:S02]  /*0e70*/  IMAD.SHL.U32 R12, R0, 0x8, RZ ;  /* 0x00000008000c7824 */ /* 0x000fe400078e00ff */
[----:B0-----:R-:W-:Y:S01]  /*0e80*/  FMUL R9, R2, R2 ;  /* 0x0000000202097220 */ /* 0x001fe20000400000 */
[----:B------:R-:W-:Y:S01]  /*0e90*/  IMAD.MOV.U32 R14, RZ, RZ, 0x3d2aaabb ;  /* 0x3d2aaabbff0e7424 */ /* 0x000fe200078e00ff */
[----:B------:R-:W-:Y:S02]  /*0ea0*/  LOP3.LUT P1, RZ, R4, 0x2, RZ, 0xc0, !PT ;  /* 0x0000000204ff7812 */ /* 0x000fe4000782c0ff */
[----:B------:R-:W-:Y:S01]  /*0eb0*/  LOP3.LUT R12, R12, 0x8, RZ, 0xc0, !PT ;  /* 0x000000080c0c7812 */ /* 0x000fe200078ec0ff */
[----:B------:R-:W-:Y:S01]  /*0ec0*/  FFMA R5, R9, R5, -0.0013887860113754868507 ;  /* 0xbab607ed09057423 */ /* 0x000fe20000000005 */
[----:B-1----:R-:W-:Y:S01]  /*0ed0*/  IMAD.MOV.U32 R11, RZ, RZ, 0x3effffff ;  /* 0x3effffffff0b7424 */ /* 0x002fe200078e00ff */
[----:B----4-:R-:W-:-:S06]  /*0ee0*/  ULEA UR4, UR5, UR4, 0x18 ;  /* 0x0000000405047291 */ /* 0x010fcc000f8ec0ff */
[----:B------:R-:W-:-:S04]  /*0ef0*/  LEA R13, R0, UR4, 0x2 ;  /* 0x00000004000d7c11 */ /* 0x000fc8000f8e10ff */
[----:B------:R-:W-:Y:S02]  /*0f00*/  IADD3 R15, PT, PT, R13, -R12, RZ ;  /* 0x8000000c0d0f7210 */ /* 0x000fe40007ffe0ff */
[----:B------:R-:W-:-:S04]  /*0f10*/  LOP3.LUT R12, R4, 0x1, RZ, 0xc0, !PT ;  /* 0x00000001040c7812 */ /* 0x000fc800078ec0ff */
[----:B------:R-:W-:-:S04]  /*0f20*/  ISETP.NE.U32.AND P0, PT, R12, 0x1, PT ;  /* 0x000000010c00780c */ /* 0x000fc80003f05070 */
[----:B------:R-:W-:Y:S02]  /*0f30*/  FSEL R12, R5, -0.00019574658654164522886, !P0 ;  /* 0xb94d4153050c7808 */ /* 0x000fe40004000000 */
[----:B------:R-:W-:Y:S01]  /*0f40*/  FSEL R14, R14, 0.0083327032625675201416, !P0 ;  /* 0x3c0885e40e0e7808 */ /* 0x000fe20004000000 */
[----:B------:R-:W0:Y:S04]  /*0f50*/  LDC.64 R4, c[0x0][0x388] ;  /* 0x0000e200ff047b82 */ /* 0x000e280000000a00 */
[----:B------:R-:W-:Y:S01]  /*0f60*/  FFMA R12, R9, R12, R14 ;  /* 0x0000000c090c7223 */ /* 0x000fe2000000000e */
[----:B------:R-:W-:Y:S01]  /*0f70*/  FSEL R14, -R11, -0.16666662693023681641, !P0 ;  /* 0xbe2aaaa80b0e7808 */ /* 0x000fe20004000100 */
[----:B------:R-:W-:Y:S01]  /*0f80*/  IMAD.SHL.U32 R11, R0, 0x2, RZ ;  /* 0x00000002000b7824 */ /* 0x000fe200078e00ff */
[----:B------:R-:W-:-:S03]  /*0f90*/  FSEL R0, R2, 1, P0 ;  /* 0x3f80000002007808 */ /* 0x000fc60000000000 */
[----:B------:R-:W-:Y:S01]  /*0fa0*/  FFMA R12, R9, R12, R14 ;  /* 0x0000000c090c7223 */ /* 0x000fe2000000000e */
[----:B------:R-:W-:Y:S01]  /*0fb0*/  LOP3.LUT R11, R11, 0x2, RZ, 0xc0, !PT ;  /* 0x000000020b0b7812 */ /* 0x000fe200078ec0ff */
[----:B------:R-:W-:-:S03]  /*0fc0*/  FFMA R9, R9, R0, RZ ;  /* 0x0000000009097223 */ /* 0x000fc600000000ff */
[----:B------:R-:W-:Y:S01]  /*0fd0*/  IADD3 R11, PT, PT, -R11, 0x1, RZ ;  /* 0x000000010b0b7810 */ /* 0x000fe20007ffe1ff */
[----:B------:R-:W-:-:S03]  /*0fe0*/  FFMA R0, R9, R12, R0 ;  /* 0x0000000c09007223 */ /* 0x000fc60000000000 */
[----:B------:R-:W-:Y:S01]  /*0ff0*/  I2FP.F32.S32 R11, R11 ;  /* 0x0000000b000b7245 */ /* 0x000fe20000201400 */
[----:B------:R-:W-:-:S04]  /*1000*/  @P1 FADD R0, RZ, -R0 ;  /* 0x80000000ff001221 */ /* 0x000fc80000000000 */
[----:B------:R-:W-:Y:S01]  /*1010*/  FMUL R0, R0, R11 ;  /* 0x0000000b00007220 */ /* 0x000fe20000400000 */
[----:B0-----:R-:W-:Y:S01]  /*1020*/  IMAD.WIDE.U32 R4, R7, 0x4, R4 ;  /* 0x0000000407047825 */ /* 0x001fe200078e0004 */
[----:B---3--:R-:W-:Y:S01]  /*1030*/  STS [R13], R6 ;  /* 0x000000060d007388 */ /* 0x008fe20000000800 */
[----:B------:R-:W-:Y:S02]  /*1040*/  BAR.SYNC.DEFER_BLOCKING 0x0 ;  /* 0x0000000000007b1d */ /* 0x000fe40000010000 */
[----:B--2---:R-:W-:-:S04]  /*1050*/  FFMA R3, R3, R6, R10 ;  /* 0x0000000603037223 */ /* 0x004fc8000000000a */
[----:B------:R-:W0:Y:S02]  /*1060*/  LDS R8, [R15+0x4] ;  /* 0x000004000f087984 */ /* 0x000e240000000800 */
[----:B0-----:R-:W-:-:S05]  /*1070*/  FFMA R3, R0, -R8, R3 ;  /* 0x8000000800037223 */ /* 0x001fca0000000003 */
[----:B------:R-:W-:Y:S01]  /*1080*/  STG.E desc[UR6][R4.64], R3 ;  /* 0x0000000304007986 */ /* 0x000fe2000c101906 */
[----:B------:R-:W-:Y:S05]  /*1090*/  EXIT ;  /* 0x000000000000794d */ /* 0x000fea0003800000 */
.L_x_6:
[----:B------:R-:W-:-:S00]  /*10a0*/  BRA `(.L_x_6) ;  /* 0xfffffffc00fc7947 */ /* 0x000fc0000383ffff */
[----:B------:R-:W-:-:S00]  /*10b0*/  NOP ;  /* 0x0000000000007918 */ /* 0x000fc00000000000 */
        /* <DEDUP_REMOVED lines=12> */
.L_x_7:


//--------------------- .nv.global.init           --------------------------
	.section	.nv.global.init,"aw",@progbits
	.align	4
.nv.global.init:
	.type		__cudart_i2opi_f,@object
	.size		__cudart_i2opi_f,(.L_0 - __cudart_i2opi_f)
__cudart_i2opi_f:
        /*0000*/ 	.byte	0x41, 0x90, 0x43, 0x3c, 0x99, 0x95, 0x62, 0xdb, 0xc0, 0xdd, 0x34, 0xf5, 0xd1, 0x57, 0x27, 0xfc
        /*0010*/ 	.byte	0x29, 0x15, 0x44, 0x4e, 0x6e, 0x83, 0xf9, 0xa2
.L_0:


//--------------------- .nv.shared._Z10gpu_rotateiPffS_S_ --------------------------
	.section	.nv.shared._Z10gpu_rotateiPffS_S_,"aw",@nobits
	.sectionflags	@""
	.align	4
.nv.shared._Z10gpu_rotateiPffS_S_:
	.zero		5120


//--------------------- .nv.shared.reserved.0     --------------------------
	.section	.nv.shared.reserved.0,"aw",@nobits
	.weak		__nv_reservedSMEM_offset_0_alias
	.size		__nv_reservedSMEM_offset_0_alias, 0, 64
	.other		__nv_reservedSMEM_offset_0_alias,@"STO_CUDA_RESERVED_SHARED STV_DEFAULT"
__nv_reservedSMEM_offset_0_alias:
	.zero		0
	.zero		64


//--------------------- .nv.constant0._Z10gpu_rotateiPffS_S_ --------------------------
	.section	.nv.constant0._Z10gpu_rotateiPffS_S_,"a",@progbits
	.sectionflags	@""
	.align	4
.nv.constant0._Z10gpu_rotateiPffS_S_:
	.zero		936


//--------------------- SYMBOLS --------------------------

	.type		.nv.reservedSmem.offset0,@object
	.size		.nv.reservedSmem.offset0,0x4
	.type		.nv.reservedSmem.cap,@object
	.size		.nv.reservedSmem.cap,0x4
